//
// Generated by NVIDIA NVVM Compiler
//
// Compiler Build ID: CL-36424714
// Cuda compilation tools, release 13.0, V13.0.88
// Based on NVVM 20.0.0
//

.version 9.0
.target sm_100
.address_size 64

	// .globl	_Z15rect_fwd_kernelPKfiPf

.visible .entry _Z15rect_fwd_kernelPKfiPf(
	.param .u64 .ptr .align 1 _Z15rect_fwd_kernelPKfiPf_param_0,
	.param .u32 _Z15rect_fwd_kernelPKfiPf_param_1,
	.param .u64 .ptr .align 1 _Z15rect_fwd_kernelPKfiPf_param_2
)
{
	.reg .pred 	%p<3>;
	.reg .b32 	%r<7>;
	.reg .b32 	%f<2>;
	.reg .b64 	%rd<11>;

	ld.param.u64 	%rd2, [_Z15rect_fwd_kernelPKfiPf_param_0];
	ld.param.u32 	%r2, [_Z15rect_fwd_kernelPKfiPf_param_1];
	ld.param.u64 	%rd3, [_Z15rect_fwd_kernelPKfiPf_param_2];
	cvta.to.global.u64 	%rd1, %rd3;
	mov.u32 	%r3, %tid.x;
	mov.u32 	%r4, %ctaid.x;
	mov.u32 	%r5, %ntid.x;
	mad.lo.s32 	%r1, %r4, %r5, %r3;
	setp.ge.s32 	%p1, %r1, %r2;
	@%p1 bra 	$L__BB0_4;
	cvta.to.global.u64 	%rd4, %rd2;
	mul.wide.s32 	%rd5, %r1, 4;
	add.s64 	%rd6, %rd4, %rd5;
	ld.global.f32 	%f1, [%rd6];
	setp.leu.f32 	%p2, %f1, 0f00000000;
	@%p2 bra 	$L__BB0_3;
	add.s64 	%rd10, %rd1, %rd5;
	st.global.f32 	[%rd10], %f1;
	bra.uni 	$L__BB0_4;
$L__BB0_3:
	add.s64 	%rd8, %rd1, %rd5;
	mov.b32 	%r6, 0;
	st.global.u32 	[%rd8], %r6;
$L__BB0_4:
	ret;

}
	// .globl	_Z15rect_bwd_kernelPKfiS0_Pf
.visible .entry _Z15rect_bwd_kernelPKfiS0_Pf(
	.param .u64 .ptr .align 1 _Z15rect_bwd_kernelPKfiS0_Pf_param_0,
	.param .u32 _Z15rect_bwd_kernelPKfiS0_Pf_param_1,
	.param .u64 .ptr .align 1 _Z15rect_bwd_kernelPKfiS0_Pf_param_2,
	.param .u64 .ptr .align 1 _Z15rect_bwd_kernelPKfiS0_Pf_param_3
)
{
	.reg .pred 	%p<3>;
	.reg .b32 	%r<7>;
	.reg .b32 	%f<3>;
	.reg .b64 	%rd<14>;

	ld.param.u64 	%rd2, [_Z15rect_bwd_kernelPKfiS0_Pf_param_0];
	ld.param.u32 	%r2, [_Z15rect_bwd_kernelPKfiS0_Pf_param_1];
	ld.param.u64 	%rd3, [_Z15rect_bwd_kernelPKfiS0_Pf_param_2];
	ld.param.u64 	%rd4, [_Z15rect_bwd_kernelPKfiS0_Pf_param_3];
	cvta.to.global.u64 	%rd1, %rd4;
	mov.u32 	%r3, %tid.x;
	mov.u32 	%r4, %ctaid.x;
	mov.u32 	%r5, %ntid.x;
	mad.lo.s32 	%r1, %r4, %r5, %r3;
	setp.ge.s32 	%p1, %r1, %r2;
	@%p1 bra 	$L__BB1_4;
	cvta.to.global.u64 	%rd5, %rd2;
	mul.wide.s32 	%rd6, %r1, 4;
	add.s64 	%rd7, %rd5, %rd6;
	ld.global.f32 	%f1, [%rd7];
	setp.leu.f32 	%p2, %f1, 0f00000000;
	@%p2 bra 	$L__BB1_3;
	cvta.to.global.u64 	%rd10, %rd3;
	add.s64 	%rd12, %rd10, %rd6;
	ld.global.f32 	%f2, [%rd12];
	add.s64 	%rd13, %rd1, %rd6;
	st.global.f32 	[%rd13], %f2;
	bra.uni 	$L__BB1_4;
$L__BB1_3:
	add.s64 	%rd9, %rd1, %rd6;
	mov.b32 	%r6, 0;
	st.global.u32 	[%rd9], %r6;
$L__BB1_4:
	ret;

}


// ===== COMPILED SASS (sm_100) =====

	.target	sm_100

	.elftype	@"ET_EXEC"


//--------------------- .note.nv.tkinfo           --------------------------
	.section	.note.nv.tkinfo,"",@"SHT_NOTE"
	.sectionflags	@"SHF_NOTE_NV_TKINFO"
	.tkinfo
        /*0018*/ 	.word	0x00000002
        /*0030*/ 	.string	""
        /*0030*/ 	.string	"ptxas"
        /*0030*/ 	.string	"Cuda compilation tools, release 13.0, V13.0.88"
        /*0030*/ 	.string	"Build cuda_13.0.r13.0/compiler.36424714_0"
        /*0030*/ 	.string	"-arch sm_100 -m 64 "



//--------------------- .note.nv.cuinfo           --------------------------
	.section	.note.nv.cuinfo,"",@"SHT_NOTE"
	.sectionflags	@"SHF_NOTE_NV_CUINFO"
        /*0018*/ 	.short	0x0002
        /*001a*/ 	.short	0x0064
        /*001c*/ 	.short	0x0082
	.zero		2


//--------------------- .nv.info                  --------------------------
	.section	.nv.info,"",@"SHT_CUDA_INFO"
	.align	4


	//----- nvinfo : EIATTR_REGCOUNT
	.align		4
        /*0000*/ 	.byte	0x04, 0x2f
        /*0002*/ 	.short	(.L_1 - .L_0)
	.align		4
.L_0:
        /*0004*/ 	.word	index@(_Z15rect_fwd_kernelPKfiPf)
        /*0008*/ 	.word	0x0000000a


	//----- nvinfo : EIATTR_FRAME_SIZE
	.align		4
.L_1:
        /*000c*/ 	.byte	0x04, 0x11
        /*000e*/ 	.short	(.L_3 - .L_2)
	.align		4
.L_2:
        /*0010*/ 	.word	index@(_Z15rect_fwd_kernelPKfiPf)
        /*0014*/ 	.word	0x00000000


	//----- nvinfo : EIATTR_REGCOUNT
	.align		4
.L_3:
        /*0018*/ 	.byte	0x04, 0x2f
        /*001a*/ 	.short	(.L_5 - .L_4)
	.align		4
.L_4:
        /*001c*/ 	.word	index@(_Z15rect_bwd_kernelPKfiS0_Pf)
        /*0020*/ 	.word	0x0000000a


	//----- nvinfo : EIATTR_FRAME_SIZE
	.align		4
.L_5:
        /*0024*/ 	.byte	0x04, 0x11
        /*0026*/ 	.short	(.L_7 - .L_6)
	.align		4
.L_6:
        /*0028*/ 	.word	index@(_Z15rect_bwd_kernelPKfiS0_Pf)
        /*002c*/ 	.word	0x00000000


	//----- nvinfo : EIATTR_MIN_STACK_SIZE
	.align		4
.L_7:
        /*0030*/ 	.byte	0x04, 0x12
        /*0032*/ 	.short	(.L_9 - .L_8)
	.align		4
.L_8:
        /*0034*/ 	.word	index@(_Z15rect_bwd_kernelPKfiS0_Pf)
        /*0038*/ 	.word	0x00000000


	//----- nvinfo : EIATTR_MIN_STACK_SIZE
	.align		4
.L_9:
        /*003c*/ 	.byte	0x04, 0x12
        /*003e*/ 	.short	(.L_11 - .L_10)
	.align		4
.L_10:
        /*0040*/ 	.word	index@(_Z15rect_fwd_kernelPKfiPf)
        /*0044*/ 	.word	0x00000000
.L_11:


//--------------------- .nv.compat                --------------------------
	.section	.nv.compat,"",@"SHT_CUDA_COMPAT_INFO"
	.align	4
        /*0000*/ 	.byte	0x02, 0x09, 0x00, 0x00, 0x02, 0x02, 0x01, 0x00, 0x02, 0x05, 0x05, 0x00, 0x03, 0x07, 0x01, 0x01
        /*0010*/ 	.byte	0x02, 0x03, 0x00, 0x00, 0x02, 0x06, 0x01, 0x00, 0x04, 0x0b, 0x08, 0x00, 0x09, 0x00, 0x00, 0x00
        /*0020*/ 	.byte	0x00, 0x00, 0x00, 0x00


//--------------------- .nv.info._Z15rect_bwd_kernelPKfiS0_Pf --------------------------
	.section	.nv.info._Z15rect_bwd_kernelPKfiS0_Pf,"",@"SHT_CUDA_INFO"
	.sectionflags	@""
	.align	4


	//----- nvinfo : EIATTR_CUDA_API_VERSION
	.align		4
        /*0000*/ 	.byte	0x04, 0x37
        /*0002*/ 	.short	(.L_13 - .L_12)
.L_12:
        /*0004*/ 	.word	0x00000082


	//----- nvinfo : EIATTR_KPARAM_INFO
	.align		4
.L_13:
        /*0008*/ 	.byte	0x04, 0x17
        /*000a*/ 	.short	(.L_15 - .L_14)
.L_14:
        /*000c*/ 	.word	0x00000000
        /*0010*/ 	.short	0x0003
        /*0012*/ 	.short	0x0018
        /*0014*/ 	.byte	0x00, 0xf5, 0x21, 0x00


	//----- nvinfo : EIATTR_KPARAM_INFO
	.align		4
.L_15:
        /*0018*/ 	.byte	0x04, 0x17
        /*001a*/ 	.short	(.L_17 - .L_16)
.L_16:
        /*001c*/ 	.word	0x00000000
        /*0020*/ 	.short	0x0002
        /*0022*/ 	.short	0x0010
        /*0024*/ 	.byte	0x00, 0xf5, 0x21, 0x00


	//----- nvinfo : EIATTR_KPARAM_INFO
	.align		4
.L_17:
        /*0028*/ 	.byte	0x04, 0x17
        /*002a*/ 	.short	(.L_19 - .L_18)
.L_18:
        /*002c*/ 	.word	0x00000000
        /*0030*/ 	.short	0x0001
        /*0032*/ 	.short	0x0008
        /*0034*/ 	.byte	0x00, 0xf0, 0x11, 0x00


	//----- nvinfo : EIATTR_KPARAM_INFO
	.align		4
.L_19:
        /*0038*/ 	.byte	0x04, 0x17
        /*003a*/ 	.short	(.L_21 - .L_20)
.L_20:
        /*003c*/ 	.word	0x00000000
        /*0040*/ 	.short	0x0000
        /*0042*/ 	.short	0x0000
        /*0044*/ 	.byte	0x00, 0xf5, 0x21, 0x00


	//----- nvinfo : EIATTR_SPARSE_MMA_MASK
	.align		4
.L_21:
        /*0048*/ 	.byte	0x03, 0x50
        /*004a*/ 	.short	0x0000


	//----- nvinfo : EIATTR_MAXREG_COUNT
	.align		4
        /*004c*/ 	.byte	0x03, 0x1b
        /*004e*/ 	.short	0x00ff


	//----- nvinfo : EIATTR_MERCURY_ISA_VERSION
	.align		4
        /*0050*/ 	.byte	0x03, 0x5f
        /*0052*/ 	.short	0x0101


	//----- nvinfo : EIATTR_VRC_CTA_INIT_COUNT
	.align		4
        /*0054*/ 	.byte	0x02, 0x4a
	.zero		1
	.zero		1


	//----- nvinfo : EIATTR_EXIT_INSTR_OFFSETS
	.align		4
        /*0058*/ 	.byte	0x04, 0x1c
        /*005a*/ 	.short	(.L_23 - .L_22)


	//   ....[0]....
.L_22:
        /*005c*/ 	.word	0x00000070


	//   ....[1]....
        /*0060*/ 	.word	0x00000140


	//   ....[2]....
        /*0064*/ 	.word	0x00000180


	//----- nvinfo : EIATTR_CRS_STACK_SIZE
	.align		4
.L_23:
        /*0068*/ 	.byte	0x04, 0x1e
        /*006a*/ 	.short	(.L_25 - .L_24)
.L_24:
        /*006c*/ 	.word	0x00000000


	//----- nvinfo : EIATTR_CBANK_PARAM_SIZE
	.align		4
.L_25:
        /*0070*/ 	.byte	0x03, 0x19
        /*0072*/ 	.short	0x0020


	//----- nvinfo : EIATTR_PARAM_CBANK
	.align		4
        /*0074*/ 	.byte	0x04, 0x0a
        /*0076*/ 	.short	(.L_27 - .L_26)
	.align		4
.L_26:
        /*0078*/ 	.word	index@(.nv.constant0._Z15rect_bwd_kernelPKfiS0_Pf)
        /*007c*/ 	.short	0x0380
        /*007e*/ 	.short	0x0020


	//----- nvinfo : EIATTR_SW_WAR
	.align		4
.L_27:
        /*0080*/ 	.byte	0x04, 0x36
        /*0082*/ 	.short	(.L_29 - .L_28)
.L_28:
        /*0084*/ 	.word	0x00000008
.L_29:


//--------------------- .nv.info._Z15rect_fwd_kernelPKfiPf --------------------------
	.section	.nv.info._Z15rect_fwd_kernelPKfiPf,"",@"SHT_CUDA_INFO"
	.sectionflags	@""
	.align	4


	//----- nvinfo : EIATTR_CUDA_API_VERSION
	.align		4
        /*0000*/ 	.byte	0x04, 0x37
        /*0002*/ 	.short	(.L_31 - .L_30)
.L_30:
        /*0004*/ 	.word	0x00000082


	//----- nvinfo : EIATTR_KPARAM_INFO
	.align		4
.L_31:
        /*0008*/ 	.byte	0x04, 0x17
        /*000a*/ 	.short	(.L_33 - .L_32)
.L_32:
        /*000c*/ 	.word	0x00000000
        /*0010*/ 	.short	0x0002
        /*0012*/ 	.short	0x0010
        /*0014*/ 	.byte	0x00, 0xf5, 0x21, 0x00


	//----- nvinfo : EIATTR_KPARAM_INFO
	.align		4
.L_33:
        /*0018*/ 	.byte	0x04, 0x17
        /*001a*/ 	.short	(.L_35 - .L_34)
.L_34:
        /*001c*/ 	.word	0x00000000
        /*0020*/ 	.short	0x0001
        /*0022*/ 	.short	0x0008
        /*0024*/ 	.byte	0x00, 0xf0, 0x11, 0x00


	//----- nvinfo : EIATTR_KPARAM_INFO
	.align		4
.L_35:
        /*0028*/ 	.byte	0x04, 0x17
        /*002a*/ 	.short	(.L_37 - .L_36)
.L_36:
        /*002c*/ 	.word	0x00000000
        /*0030*/ 	.short	0x0000
        /*0032*/ 	.short	0x0000
        /*0034*/ 	.byte	0x00, 0xf5, 0x21, 0x00


	//----- nvinfo : EIATTR_SPARSE_MMA_MASK
	.align		4
.L_37:
        /*0038*/ 	.byte	0x03, 0x50
        /*003a*/ 	.short	0x0000


	//----- nvinfo : EIATTR_MAXREG_COUNT
	.align		4
        /*003c*/ 	.byte	0x03, 0x1b
        /*003e*/ 	.short	0x00ff


	//----- nvinfo : EIATTR_MERCURY_ISA_VERSION
	.align		4
        /*0040*/ 	.byte	0x03, 0x5f
        /*0042*/ 	.short	0x0101


	//----- nvinfo : EIATTR_VRC_CTA_INIT_COUNT
	.align		4
        /*0044*/ 	.byte	0x02, 0x4a
	.zero		1
	.zero		1


	//----- nvinfo : EIATTR_EXIT_INSTR_OFFSETS
	.align		4
        /*0048*/ 	.byte	0x04, 0x1c
        /*004a*/ 	.short	(.L_39 - .L_38)


	//   ....[0]....
.L_38:
        /*004c*/ 	.word	0x00000070


	//   ....[1]....
        /*0050*/ 	.word	0x00000100


	//   ....[2]....
        /*0054*/ 	.word	0x00000140


	//----- nvinfo : EIATTR_CBANK_PARAM_SIZE
	.align		4
.L_39:
        /*0058*/ 	.byte	0x03, 0x19
        /*005a*/ 	.short	0x0018


	//----- nvinfo : EIATTR_PARAM_CBANK
	.align		4
        /*005c*/ 	.byte	0x04, 0x0a
        /*005e*/ 	.short	(.L_41 - .L_40)
	.align		4
.L_40:
        /*0060*/ 	.word	index@(.nv.constant0._Z15rect_fwd_kernelPKfiPf)
        /*0064*/ 	.short	0x0380
        /*0066*/ 	.short	0x0018


	//----- nvinfo : EIATTR_SW_WAR
	.align		4
.L_41:
        /*0068*/ 	.byte	0x04, 0x36
        /*006a*/ 	.short	(.L_43 - .L_42)
.L_42:
        /*006c*/ 	.word	0x00000008
.L_43:


//--------------------- .nv.callgraph             --------------------------
	.section	.nv.callgraph,"",@"SHT_CUDA_CALLGRAPH"
	.align	4
	.sectionentsize	8
	.align		4
        /*0000*/ 	.word	0x00000000
	.align		4
        /*0004*/ 	.word	0xffffffff
	.align		4
        /*0008*/ 	.word	0x00000000
	.align		4
        /*000c*/ 	.word	0xfffffffe
	.align		4
        /*0010*/ 	.word	0x00000000
	.align		4
        /*0014*/ 	.word	0xfffffffd
	.align		4
        /*0018*/ 	.word	0x00000000
	.align		4
        /*001c*/ 	.word	0xfffffffc


//--------------------- .text._Z15rect_bwd_kernelPKfiS0_Pf --------------------------
	.section	.text._Z15rect_bwd_kernelPKfiS0_Pf,"ax",@progbits
	.align	128
        .global         _Z15rect_bwd_kernelPKfiS0_Pf
        .type           _Z15rect_bwd_kernelPKfiS0_Pf,@function
        .size           _Z15rect_bwd_kernelPKfiS0_Pf,(.L_x_3 - _Z15rect_bwd_kernelPKfiS0_Pf)
        .other          _Z15rect_bwd_kernelPKfiS0_Pf,@"STO_CUDA_ENTRY STV_DEFAULT"
_Z15rect_bwd_kernelPKfiS0_Pf:
.text._Z15rect_bwd_kernelPKfiS0_Pf:
[----:B------:R-:W-:Y:S01]  /*0000*/  LDC R1, c[0x0][0x37c] ;  /* 0x0000df00ff017b82 */ /* 0x000fe20000000800 */
[----:B------:R-:W0:Y:S07]  /*0010*/  S2R R7, SR_TID.X ;  /* 0x0000000000077919 */ /* 0x000e2e0000002100 */
[----:B------:R-:W0:Y:S01]  /*0020*/  S2UR UR4, SR_CTAID.X ;  /* 0x00000000000479c3 */ /* 0x000e220000002500 */
[----:B------:R-:W1:Y:S07]  /*0030*/  LDCU UR5, c[0x0][0x388] ;  /* 0x00007100ff0577ac */ /* 0x000e6e0008000800 */
[----:B------:R-:W0:Y:S02]  /*0040*/  LDC R0, c[0x0][0x360] ;  /* 0x0000d800ff007b82 */ /* 0x000e240000000800 */
[----:B0-----:R-:W-:-:S05]  /*0050*/  IMAD R7, R0, UR4, R7 ;  /* 0x0000000400077c24 */ /* 0x001fca000f8e0207 */
[----:B-1----:R-:W-:-:S13]  /*0060*/  ISETP.GE.AND P0, PT, R7, UR5, PT ;  /* 0x0000000507007c0c */ /* 0x002fda000bf06270 */
[----:B------:R-:W-:Y:S05]  /*0070*/  @P0 EXIT ;  /* 0x000000000000094d */ /* 0x000fea0003800000 */
[----:B------:R-:W0:Y:S01]  /*0080*/  LDC.64 R2, c[0x0][0x380] ;  /* 0x0000e000ff027b82 */ /* 0x000e220000000a00 */
[----:B------:R-:W1:Y:S01]  /*0090*/  LDCU.64 UR4, c[0x0][0x358] ;  /* 0x00006b00ff0477ac */ /* 0x000e620008000a00 */
[----:B0-----:R-:W-:-:S06]  /*00a0*/  IMAD.WIDE R2, R7, 0x4, R2 ;  /* 0x0000000407027825 */ /* 0x001fcc00078e0202 */
[----:B-1----:R-:W2:Y:S02]  /*00b0*/  LDG.E R2, desc[UR4][R2.64] ;  /* 0x0000000402027981 */ /* 0x002ea4000c1e1900 */
[----:B--2---:R-:W-:-:S13]  /*00c0*/  FSETP.GT.AND P0, PT, R2, RZ, PT ;  /* 0x000000ff0200720b */ /* 0x004fda0003f04000 */
[----:B------:R-:W-:Y:S05]  /*00d0*/  @!P0 BRA `(.L_x_0) ;  /* 0x00000000001c8947 */ /* 0x000fea0003800000 */
[----:B------:R-:W0:Y:S08]  /*00e0*/  LDC.64 R2, c[0x0][0x390] ;  /* 0x0000e400ff027b82 */ /* 0x000e300000000a00 */
[----:B------:R-:W1:Y:S01]  /*00f0*/  LDC.64 R4, c[0x0][0x398] ;  /* 0x0000e600ff047b82 */ /* 0x000e620000000a00 */
[----:B0-----:R-:W-:-:S06]  /*0100*/  IMAD.WIDE R2, R7, 0x4, R2 ;  /* 0x0000000407027825 */ /* 0x001fcc00078e0202 */
[----:B------:R-:W2:Y:S01]  /*0110*/  LDG.E R3, desc[UR4][R2.64] ;  /* 0x0000000402037981 */ /* 0x000ea2000c1e1900 */
[----:B-1----:R-:W-:-:S05]  /*0120*/  IMAD.WIDE R4, R7, 0x4, R4 ;  /* 0x0000000407047825 */ /* 0x002fca00078e0204 */
[----:B--2---:R-:W-:Y:S01]  /*0130*/  STG.E desc[UR4][R4.64], R3 ;  /* 0x0000000304007986 */ /* 0x004fe2000c101904 */
[----:B------:R-:W-:Y:S05]  /*0140*/  EXIT ;  /* 0x000000000000794d */ /* 0x000fea0003800000 */
.L_x_0:
[----:B------:R-:W0:Y:S02]  /*0150*/  LDC.64 R2, c[0x0][0x398] ;  /* 0x0000e600ff027b82 */ /* 0x000e240000000a00 */
[----:B0-----:R-:W-:-:S05]  /*0160*/  IMAD.WIDE R2, R7, 0x4, R2 ;  /* 0x0000000407027825 */ /* 0x001fca00078e0202 */
[----:B------:R-:W-:Y:S01]  /*0170*/  STG.E desc[UR4][R2.64], RZ ;  /* 0x000000ff02007986 */ /* 0x000fe2000c101904 */
[----:B------:R-:W-:Y:S05]  /*0180*/  EXIT ;  /* 0x000000000000794d */ /* 0x000fea0003800000 */
.L_x_1:
[----:B------:R-:W-:-:S00]  /*0190*/  BRA `(.L_x_1) ;  /* 0xfffffffc00fc7947 */ /* 0x000fc0000383ffff */
[----:B------:R-:W-:-:S00]  /*01a0*/  NOP ;  /* 0x0000000000007918 */ /* 0x000fc00000000000 */
        /* <DEDUP_REMOVED lines=13> */
.L_x_3:


//--------------------- .text._Z15rect_fwd_kernelPKfiPf --------------------------
	.section	.text._Z15rect_fwd_kernelPKfiPf,"ax",@progbits
	.align	128
        .global         _Z15rect_fwd_kernelPKfiPf
        .type           _Z15rect_fwd_kernelPKfiPf,@function
        .size           _Z15rect_fwd_kernelPKfiPf,(.L_x_4 - _Z15rect_fwd_kernelPKfiPf)
        .other          _Z15rect_fwd_kernelPKfiPf,@"STO_CUDA_ENTRY STV_DEFAULT"
_Z15rect_fwd_kernelPKfiPf:
.text._Z15rect_fwd_kernelPKfiPf:
        /* <DEDUP_REMOVED lines=13> */
[----:B------:R-:W0:Y:S02]  /*00d0*/  @P0 LDC.64 R4, c[0x0][0x390] ;  /* 0x0000e400ff040b82 */ /* 0x000e240000000a00 */
[----:B0-----:R-:W-:-:S05]  /*00e0*/  @P0 IMAD.WIDE R4, R7, 0x4, R4 ;  /* 0x0000000407040825 */ /* 0x001fca00078e0204 */
[----:B------:R0:W-:Y:S01]  /*00f0*/  @P0 STG.E desc[UR4][R4.64], R3 ;  /* 0x0000000304000986 */ /* 0x0001e2000c101904 */
[----:B------:R-:W-:Y:S05]  /*0100*/  @P0 EXIT ;  /* 0x000000000000094d */ /* 0x000fea0003800000 */
[----:B0-----:R-:W0:Y:S02]  /*0110*/  LDC.64 R2, c[0x0][0x390] ;  /* 0x0000e400ff027b82 */ /* 0x001e240000000a00 */
[----:B0-----:R-:W-:-:S05]  /*0120*/  IMAD.WIDE R2, R7, 0x4, R2 ;  /* 0x0000000407027825 */ /* 0x001fca00078e0202 */
[----:B------:R-:W-:Y:S01]  /*0130*/  STG.E desc[UR4][R2.64], RZ ;  /* 0x000000ff02007986 */ /* 0x000fe2000c101904 */
[----:B------:R-:W-:Y:S05]  /*0140*/  EXIT ;  /* 0x000000000000794d */ /* 0x000fea0003800000 */
.L_x_2:
        /* <DEDUP_REMOVED lines=11> */
.L_x_4:


//--------------------- .nv.shared.reserved.0     --------------------------
	.section	.nv.shared.reserved.0,"aw",@nobits
	.weak		__nv_reservedSMEM_offset_0_alias
	.size		__nv_reservedSMEM_offset_0_alias, 0, 64
	.other		__nv_reservedSMEM_offset_0_alias,@"STO_CUDA_RESERVED_SHARED STV_DEFAULT"
__nv_reservedSMEM_offset_0_alias:
	.zero		0
	.zero		64


//--------------------- .nv.constant0._Z15rect_bwd_kernelPKfiS0_Pf --------------------------
	.section	.nv.constant0._Z15rect_bwd_kernelPKfiS0_Pf,"a",@progbits
	.sectionflags	@""
	.align	4
.nv.constant0._Z15rect_bwd_kernelPKfiS0_Pf:
	.zero		928


//--------------------- .nv.constant0._Z15rect_fwd_kernelPKfiPf --------------------------
	.section	.nv.constant0._Z15rect_fwd_kernelPKfiPf,"a",@progbits
	.sectionflags	@""
	.align	4
.nv.constant0._Z15rect_fwd_kernelPKfiPf:
	.zero		920


//--------------------- SYMBOLS --------------------------

	.type		.nv.reservedSmem.offset0,@object
	.size		.nv.reservedSmem.offset0,0x4
